//
// Generated by NVIDIA NVVM Compiler
//
// Compiler Build ID: CL-36424714
// Cuda compilation tools, release 13.0, V13.0.88
// Based on NVVM 20.0.0
//

.version 9.0
.target sm_100
.address_size 64

	// .globl	_Z6addvecPfS_S_i

.visible .entry _Z6addvecPfS_S_i(
	.param .u64 .ptr .align 1 _Z6addvecPfS_S_i_param_0,
	.param .u64 .ptr .align 1 _Z6addvecPfS_S_i_param_1,
	.param .u64 .ptr .align 1 _Z6addvecPfS_S_i_param_2,
	.param .u32 _Z6addvecPfS_S_i_param_3
)
{
	.reg .pred 	%p<2>;
	.reg .b32 	%r<6>;
	.reg .b32 	%f<4>;
	.reg .b64 	%rd<11>;

	ld.param.u64 	%rd1, [_Z6addvecPfS_S_i_param_0];
	ld.param.u64 	%rd2, [_Z6addvecPfS_S_i_param_1];
	ld.param.u64 	%rd3, [_Z6addvecPfS_S_i_param_2];
	ld.param.u32 	%r2, [_Z6addvecPfS_S_i_param_3];
	mov.u32 	%r3, %ctaid.x;
	mov.u32 	%r4, %ntid.x;
	mov.u32 	%r5, %tid.x;
	mad.lo.s32 	%r1, %r3, %r4, %r5;
	setp.ge.s32 	%p1, %r1, %r2;
	@%p1 bra 	$L__BB0_2;
	cvta.to.global.u64 	%rd4, %rd1;
	cvta.to.global.u64 	%rd5, %rd2;
	cvta.to.global.u64 	%rd6, %rd3;
	mul.wide.s32 	%rd7, %r1, 4;
	add.s64 	%rd8, %rd4, %rd7;
	ld.global.f32 	%f1, [%rd8];
	add.s64 	%rd9, %rd5, %rd7;
	ld.global.f32 	%f2, [%rd9];
	add.f32 	%f3, %f1, %f2;
	add.s64 	%rd10, %rd6, %rd7;
	st.global.f32 	[%rd10], %f3;
$L__BB0_2:
	ret;

}


// ===== COMPILED SASS (sm_100) =====

	.target	sm_100

	.elftype	@"ET_EXEC"


//--------------------- .note.nv.tkinfo           --------------------------
	.section	.note.nv.tkinfo,"",@"SHT_NOTE"
	.sectionflags	@"SHF_NOTE_NV_TKINFO"
	.tkinfo
        /*0018*/ 	.word	0x00000002
        /*0030*/ 	.string	""
        /*0030*/ 	.string	"ptxas"
        /*0030*/ 	.string	"Cuda compilation tools, release 13.0, V13.0.88"
        /*0030*/ 	.string	"Build cuda_13.0.r13.0/compiler.36424714_0"
        /*0030*/ 	.string	"-arch sm_100 -m 64 "



//--------------------- .note.nv.cuinfo           --------------------------
	.section	.note.nv.cuinfo,"",@"SHT_NOTE"
	.sectionflags	@"SHF_NOTE_NV_CUINFO"
        /*0018*/ 	.short	0x0002
        /*001a*/ 	.short	0x0064
        /*001c*/ 	.short	0x0082
	.zero		2


//--------------------- .nv.info                  --------------------------
	.section	.nv.info,"",@"SHT_CUDA_INFO"
	.align	4


	//----- nvinfo : EIATTR_REGCOUNT
	.align		4
        /*0000*/ 	.byte	0x04, 0x2f
        /*0002*/ 	.short	(.L_1 - .L_0)
	.align		4
.L_0:
        /*0004*/ 	.word	index@(_Z6addvecPfS_S_i)
        /*0008*/ 	.word	0x0000000c


	//----- nvinfo : EIATTR_FRAME_SIZE
	.align		4
.L_1:
        /*000c*/ 	.byte	0x04, 0x11
        /*000e*/ 	.short	(.L_3 - .L_2)
	.align		4
.L_2:
        /*0010*/ 	.word	index@(_Z6addvecPfS_S_i)
        /*0014*/ 	.word	0x00000000


	//----- nvinfo : EIATTR_MIN_STACK_SIZE
	.align		4
.L_3:
        /*0018*/ 	.byte	0x04, 0x12
        /*001a*/ 	.short	(.L_5 - .L_4)
	.align		4
.L_4:
        /*001c*/ 	.word	index@(_Z6addvecPfS_S_i)
        /*0020*/ 	.word	0x00000000
.L_5:


//--------------------- .nv.compat                --------------------------
	.section	.nv.compat,"",@"SHT_CUDA_COMPAT_INFO"
	.align	4
        /*0000*/ 	.byte	0x02, 0x09, 0x00, 0x00, 0x02, 0x02, 0x01, 0x00, 0x02, 0x05, 0x05, 0x00, 0x03, 0x07, 0x01, 0x01
        /*0010*/ 	.byte	0x02, 0x03, 0x00, 0x00, 0x02, 0x06, 0x01, 0x00, 0x04, 0x0b, 0x08, 0x00, 0x09, 0x00, 0x00, 0x00
        /*0020*/ 	.byte	0x00, 0x00, 0x00, 0x00


//--------------------- .nv.info._Z6addvecPfS_S_i --------------------------
	.section	.nv.info._Z6addvecPfS_S_i,"",@"SHT_CUDA_INFO"
	.sectionflags	@""
	.align	4


	//----- nvinfo : EIATTR_CUDA_API_VERSION
	.align		4
        /*0000*/ 	.byte	0x04, 0x37
        /*0002*/ 	.short	(.L_7 - .L_6)
.L_6:
        /*0004*/ 	.word	0x00000082


	//----- nvinfo : EIATTR_KPARAM_INFO
	.align		4
.L_7:
        /*0008*/ 	.byte	0x04, 0x17
        /*000a*/ 	.short	(.L_9 - .L_8)
.L_8:
        /*000c*/ 	.word	0x00000000
        /*0010*/ 	.short	0x0003
        /*0012*/ 	.short	0x0018
        /*0014*/ 	.byte	0x00, 0xf0, 0x11, 0x00


	//----- nvinfo : EIATTR_KPARAM_INFO
	.align		4
.L_9:
        /*0018*/ 	.byte	0x04, 0x17
        /*001a*/ 	.short	(.L_11 - .L_10)
.L_10:
        /*001c*/ 	.word	0x00000000
        /*0020*/ 	.short	0x0002
        /*0022*/ 	.short	0x0010
        /*0024*/ 	.byte	0x00, 0xf5, 0x21, 0x00


	//----- nvinfo : EIATTR_KPARAM_INFO
	.align		4
.L_11:
        /*0028*/ 	.byte	0x04, 0x17
        /*002a*/ 	.short	(.L_13 - .L_12)
.L_12:
        /*002c*/ 	.word	0x00000000
        /*0030*/ 	.short	0x0001
        /*0032*/ 	.short	0x0008
        /*0034*/ 	.byte	0x00, 0xf5, 0x21, 0x00


	//----- nvinfo : EIATTR_KPARAM_INFO
	.align		4
.L_13:
        /*0038*/ 	.byte	0x04, 0x17
        /*003a*/ 	.short	(.L_15 - .L_14)
.L_14:
        /*003c*/ 	.word	0x00000000
        /*0040*/ 	.short	0x0000
        /*0042*/ 	.short	0x0000
        /*0044*/ 	.byte	0x00, 0xf5, 0x21, 0x00


	//----- nvinfo : EIATTR_SPARSE_MMA_MASK
	.align		4
.L_15:
        /*0048*/ 	.byte	0x03, 0x50
        /*004a*/ 	.short	0x0000


	//----- nvinfo : EIATTR_MAXREG_COUNT
	.align		4
        /*004c*/ 	.byte	0x03, 0x1b
        /*004e*/ 	.short	0x00ff


	//----- nvinfo : EIATTR_MERCURY_ISA_VERSION
	.align		4
        /*0050*/ 	.byte	0x03, 0x5f
        /*0052*/ 	.short	0x0101


	//----- nvinfo : EIATTR_VRC_CTA_INIT_COUNT
	.align		4
        /*0054*/ 	.byte	0x02, 0x4a
	.zero		1
	.zero		1


	//----- nvinfo : EIATTR_EXIT_INSTR_OFFSETS
	.align		4
        /*0058*/ 	.byte	0x04, 0x1c
        /*005a*/ 	.short	(.L_17 - .L_16)


	//   ....[0]....
.L_16:
        /*005c*/ 	.word	0x00000070


	//   ....[1]....
        /*0060*/ 	.word	0x00000130


	//----- nvinfo : EIATTR_CBANK_PARAM_SIZE
	.align		4
.L_17:
        /*0064*/ 	.byte	0x03, 0x19
        /*0066*/ 	.short	0x001c


	//----- nvinfo : EIATTR_PARAM_CBANK
	.align		4
        /*0068*/ 	.byte	0x04, 0x0a
        /*006a*/ 	.short	(.L_19 - .L_18)
	.align		4
.L_18:
        /*006c*/ 	.word	index@(.nv.constant0._Z6addvecPfS_S_i)
        /*0070*/ 	.short	0x0380
        /*0072*/ 	.short	0x001c


	//----- nvinfo : EIATTR_SW_WAR
	.align		4
.L_19:
        /*0074*/ 	.byte	0x04, 0x36
        /*0076*/ 	.short	(.L_21 - .L_20)
.L_20:
        /*0078*/ 	.word	0x00000008
.L_21:


//--------------------- .nv.callgraph             --------------------------
	.section	.nv.callgraph,"",@"SHT_CUDA_CALLGRAPH"
	.align	4
	.sectionentsize	8
	.align		4
        /*0000*/ 	.word	0x00000000
	.align		4
        /*0004*/ 	.word	0xffffffff
	.align		4
        /*0008*/ 	.word	0x00000000
	.align		4
        /*000c*/ 	.word	0xfffffffe
	.align		4
        /*0010*/ 	.word	0x00000000
	.align		4
        /*0014*/ 	.word	0xfffffffd
	.align		4
        /*0018*/ 	.word	0x00000000
	.align		4
        /*001c*/ 	.word	0xfffffffc


//--------------------- .text._Z6addvecPfS_S_i    --------------------------
	.section	.text._Z6addvecPfS_S_i,"ax",@progbits
	.align	128
        .global         _Z6addvecPfS_S_i
        .type           _Z6addvecPfS_S_i,@function
        .size           _Z6addvecPfS_S_i,(.L_x_1 - _Z6addvecPfS_S_i)
        .other          _Z6addvecPfS_S_i,@"STO_CUDA_ENTRY STV_DEFAULT"
_Z6addvecPfS_S_i:
.text._Z6addvecPfS_S_i:
[----:B------:R-:W-:Y:S01]  /*0000*/  LDC R1, c[0x0][0x37c] ;  /* 0x0000df00ff017b82 */ /* 0x000fe20000000800 */
[----:B------:R-:W0:Y:S07]  /*0010*/  S2R R0, SR_TID.X ;  /* 0x0000000000007919 */ /* 0x000e2e0000002100 */
[----:B------:R-:W0:Y:S01]  /*0020*/  S2UR UR4, SR_CTAID.X ;  /* 0x00000000000479c3 */ /* 0x000e220000002500 */
[----:B------:R-:W1:Y:S07]  /*0030*/  LDCU UR5, c[0x0][0x398] ;  /* 0x00007300ff0577ac */ /* 0x000e6e0008000800 */
[----:B------:R-:W0:Y:S02]  /*0040*/  LDC R9, c[0x0][0x360] ;  /* 0x0000d800ff097b82 */ /* 0x000e240000000800 */
[----:B0-----:R-:W-:-:S05]  /*0050*/  IMAD R9, R9, UR4, R0 ;  /* 0x0000000409097c24 */ /* 0x001fca000f8e0200 */
[----:B-1----:R-:W-:-:S13]  /*0060*/  ISETP.GE.AND P0, PT, R9, UR5, PT ;  /* 0x0000000509007c0c */ /* 0x002fda000bf06270 */
[----:B------:R-:W-:Y:S05]  /*0070*/  @P0 EXIT ;  /* 0x000000000000094d */ /* 0x000fea0003800000 */
[----:B------:R-:W0:Y:S01]  /*0080*/  LDC.64 R2, c[0x0][0x380] ;  /* 0x0000e000ff027b82 */ /* 0x000e220000000a00 */
[----:B------:R-:W1:Y:S07]  /*0090*/  LDCU.64 UR4, c[0x0][0x358] ;  /* 0x00006b00ff0477ac */ /* 0x000e6e0008000a00 */
[----:B------:R-:W2:Y:S08]  /*00a0*/  LDC.64 R4, c[0x0][0x388] ;  /* 0x0000e200ff047b82 */ /* 0x000eb00000000a00 */
[----:B------:R-:W3:Y:S01]  /*00b0*/  LDC.64 R6, c[0x0][0x390] ;  /* 0x0000e400ff067b82 */ /* 0x000ee20000000a00 */
[----:B0-----:R-:W-:-:S06]  /*00c0*/  IMAD.WIDE R2, R9, 0x4, R2 ;  /* 0x0000000409027825 */ /* 0x001fcc00078e0202 */
[----:B-1----:R-:W4:Y:S01]  /*00d0*/  LDG.E R2, desc[UR4][R2.64] ;  /* 0x0000000402027981 */ /* 0x002f22000c1e1900 */
[----:B--2---:R-:W-:-:S06]  /*00e0*/  IMAD.WIDE R4, R9, 0x4, R4 ;  /* 0x0000000409047825 */ /* 0x004fcc00078e0204 */
[----:B------:R-:W4:Y:S01]  /*00f0*/  LDG.E R5, desc[UR4][R4.64] ;  /* 0x0000000404057981 */ /* 0x000f22000c1e1900 */
[----:B---3--:R-:W-:-:S04]  /*0100*/  IMAD.WIDE R6, R9, 0x4, R6 ;  /* 0x0000000409067825 */ /* 0x008fc800078e0206 */
[----:B----4-:R-:W-:-:S05]  /*0110*/  FADD R9, R2, R5 ;  /* 0x0000000502097221 */ /* 0x010fca0000000000 */
[----:B------:R-:W-:Y:S01]  /*0120*/  STG.E desc[UR4][R6.64], R9 ;  /* 0x0000000906007986 */ /* 0x000fe2000c101904 */
[----:B------:R-:W-:Y:S05]  /*0130*/  EXIT ;  /* 0x000000000000794d */ /* 0x000fea0003800000 */
.L_x_0:
[----:B------:R-:W-:-:S00]  /*0140*/  BRA `(.L_x_0) ;  /* 0xfffffffc00fc7947 */ /* 0x000fc0000383ffff */
[----:B------:R-:W-:-:S00]  /*0150*/  NOP ;  /* 0x0000000000007918 */ /* 0x000fc00000000000 */
        /* <DEDUP_REMOVED lines=10> */
.L_x_1:


//--------------------- .nv.shared.reserved.0     --------------------------
	.section	.nv.shared.reserved.0,"aw",@nobits
	.weak		__nv_reservedSMEM_offset_0_alias
	.size		__nv_reservedSMEM_offset_0_alias, 0, 64
	.other		__nv_reservedSMEM_offset_0_alias,@"STO_CUDA_RESERVED_SHARED STV_DEFAULT"
__nv_reservedSMEM_offset_0_alias:
	.zero		0
	.zero		64


//--------------------- .nv.constant0._Z6addvecPfS_S_i --------------------------
	.section	.nv.constant0._Z6addvecPfS_S_i,"a",@progbits
	.sectionflags	@""
	.align	4
.nv.constant0._Z6addvecPfS_S_i:
	.zero		924


//--------------------- SYMBOLS --------------------------

	.type		.nv.reservedSmem.offset0,@object
	.size		.nv.reservedSmem.offset0,0x4
